//
// Generated by NVIDIA NVVM Compiler
//
// Compiler Build ID: CL-36424714
// Cuda compilation tools, release 13.0, V13.0.88
// Based on NVVM 20.0.0
//

.version 9.0
.target sm_100
.address_size 64

	// .globl	_Z17gpu_stress_kernelPfii
.global .align 4 .b8 __cudart_i2opi_f[24] = {65, 144, 67, 60, 153, 149, 98, 219, 192, 221, 52, 245, 209, 87, 39, 252, 41, 21, 68, 78, 110, 131, 249, 162};

.visible .entry _Z17gpu_stress_kernelPfii(
	.param .u64 .ptr .align 1 _Z17gpu_stress_kernelPfii_param_0,
	.param .u32 _Z17gpu_stress_kernelPfii_param_1,
	.param .u32 _Z17gpu_stress_kernelPfii_param_2
)
{
	.local .align 4 .b8 	__local_depot0[28];
	.reg .b64 	%SP;
	.reg .b64 	%SPL;
	.reg .pred 	%p<35>;
	.reg .b32 	%r<111>;
	.reg .b32 	%f<152>;
	.reg .b64 	%rd<42>;
	.reg .b64 	%fd<5>;

	mov.u64 	%SPL, __local_depot0;
	ld.param.u64 	%rd15, [_Z17gpu_stress_kernelPfii_param_0];
	ld.param.u32 	%r35, [_Z17gpu_stress_kernelPfii_param_1];
	ld.param.u32 	%r36, [_Z17gpu_stress_kernelPfii_param_2];
	add.u64 	%rd1, %SPL, 0;
	add.u64 	%rd2, %SPL, 0;
	mov.u32 	%r37, %ctaid.x;
	mov.u32 	%r1, %ntid.x;
	mov.u32 	%r38, %tid.x;
	mad.lo.s32 	%r101, %r37, %r1, %r38;
	setp.ge.s32 	%p1, %r101, %r35;
	setp.lt.s32 	%p2, %r36, 1;
	or.pred  	%p3, %p1, %p2;
	@%p3 bra 	$L__BB0_28;
	mov.u32 	%r39, %nctaid.x;
	mul.lo.s32 	%r3, %r1, %r39;
	cvta.to.global.u64 	%rd3, %rd15;
	mov.u64 	%rd29, __cudart_i2opi_f;
$L__BB0_2:
	mul.wide.s32 	%rd18, %r101, 4;
	add.s64 	%rd4, %rd3, %rd18;
	ld.global.f32 	%f151, [%rd4];
	mov.b32 	%r102, 0;
$L__BB0_3:
	fma.rn.f32 	%f19, %f151, 0f3F800008, 0f358637BD;
	fma.rn.f32 	%f20, %f19, %f19, 0f3F800000;
	sqrt.rn.f32 	%f3, %f20;
	mul.f32 	%f21, %f3, 0f3F22F983;
	cvt.rni.s32.f32 	%r110, %f21;
	cvt.rn.f32.s32 	%f22, %r110;
	fma.rn.f32 	%f23, %f22, 0fBFC90FDA, %f3;
	fma.rn.f32 	%f24, %f22, 0fB3A22168, %f23;
	fma.rn.f32 	%f150, %f22, 0fA7C234C5, %f24;
	abs.f32 	%f5, %f3;
	setp.ltu.f32 	%p4, %f5, 0f47CE4780;
	mov.u32 	%r106, %r110;
	mov.f32 	%f149, %f150;
	@%p4 bra 	$L__BB0_11;
	setp.eq.f32 	%p5, %f5, 0f7F800000;
	@%p5 bra 	$L__BB0_10;
	mov.b32 	%r7, %f3;
	shl.b32 	%r42, %r7, 8;
	or.b32  	%r8, %r42, -2147483648;
	mov.b64 	%rd40, 0;
	mov.b32 	%r103, 0;
	mov.u64 	%rd38, %rd29;
	mov.u64 	%rd39, %rd2;
$L__BB0_6:
	.pragma "nounroll";
	ld.global.nc.u32 	%r43, [%rd38];
	mad.wide.u32 	%rd21, %r43, %r8, %rd40;
	shr.u64 	%rd40, %rd21, 32;
	st.local.u32 	[%rd39], %rd21;
	add.s32 	%r103, %r103, 1;
	add.s64 	%rd39, %rd39, 4;
	add.s64 	%rd38, %rd38, 4;
	setp.ne.s32 	%p6, %r103, 6;
	@%p6 bra 	$L__BB0_6;
	shr.u32 	%r44, %r7, 23;
	st.local.u32 	[%rd2+24], %rd40;
	and.b32  	%r11, %r44, 31;
	and.b32  	%r45, %r44, 224;
	add.s32 	%r46, %r45, -128;
	shr.u32 	%r47, %r46, 5;
	mul.wide.u32 	%rd22, %r47, 4;
	sub.s64 	%rd11, %rd2, %rd22;
	ld.local.u32 	%r104, [%rd11+24];
	ld.local.u32 	%r105, [%rd11+20];
	setp.eq.s32 	%p7, %r11, 0;
	@%p7 bra 	$L__BB0_9;
	shf.l.wrap.b32 	%r104, %r105, %r104, %r11;
	ld.local.u32 	%r48, [%rd11+16];
	shf.l.wrap.b32 	%r105, %r48, %r105, %r11;
$L__BB0_9:
	shr.u32 	%r49, %r104, 30;
	shf.l.wrap.b32 	%r50, %r105, %r104, 2;
	shl.b32 	%r51, %r105, 2;
	shr.u32 	%r52, %r50, 31;
	add.s32 	%r53, %r52, %r49;
	neg.s32 	%r54, %r53;
	setp.lt.s32 	%p8, %r7, 0;
	selp.b32 	%r106, %r54, %r53, %p8;
	xor.b32  	%r55, %r50, %r7;
	shr.s32 	%r56, %r50, 31;
	xor.b32  	%r57, %r56, %r50;
	xor.b32  	%r58, %r56, %r51;
	cvt.u64.u32 	%rd23, %r57;
	shl.b64 	%rd24, %rd23, 32;
	cvt.u64.u32 	%rd25, %r58;
	or.b64  	%rd26, %rd24, %rd25;
	cvt.rn.f64.s64 	%fd1, %rd26;
	mul.f64 	%fd2, %fd1, 0d3BF921FB54442D19;
	cvt.rn.f32.f64 	%f25, %fd2;
	neg.f32 	%f26, %f25;
	setp.lt.s32 	%p9, %r55, 0;
	selp.f32 	%f149, %f26, %f25, %p9;
	bra.uni 	$L__BB0_11;
$L__BB0_10:
	mov.f32 	%f27, 0f00000000;
	mul.rn.f32 	%f149, %f3, %f27;
	mov.b32 	%r106, 0;
$L__BB0_11:
	setp.ltu.f32 	%p10, %f5, 0f47CE4780;
	mul.rn.f32 	%f28, %f149, %f149;
	and.b32  	%r60, %r106, 1;
	setp.eq.b32 	%p11, %r60, 1;
	selp.f32 	%f29, 0f3F800000, %f149, %p11;
	fma.rn.f32 	%f30, %f28, %f29, 0f00000000;
	fma.rn.f32 	%f31, %f28, 0f37CBAC00, 0fBAB607ED;
	selp.f32 	%f32, %f31, 0fB94D4153, %p11;
	selp.f32 	%f33, 0f3D2AAABB, 0f3C0885E4, %p11;
	fma.rn.f32 	%f34, %f32, %f28, %f33;
	selp.f32 	%f35, 0fBEFFFFFF, 0fBE2AAAA8, %p11;
	fma.rn.f32 	%f36, %f34, %f28, %f35;
	fma.rn.f32 	%f37, %f36, %f30, %f29;
	and.b32  	%r61, %r106, 2;
	setp.eq.s32 	%p12, %r61, 0;
	mov.f32 	%f38, 0f00000000;
	sub.f32 	%f39, %f38, %f37;
	selp.f32 	%f9, %f37, %f39, %p12;
	@%p10 bra 	$L__BB0_19;
	setp.eq.f32 	%p13, %f5, 0f7F800000;
	@%p13 bra 	$L__BB0_18;
	mov.b32 	%r20, %f3;
	shl.b32 	%r63, %r20, 8;
	or.b32  	%r21, %r63, -2147483648;
	mov.b64 	%rd41, 0;
	mov.b32 	%r107, 0;
$L__BB0_14:
	.pragma "nounroll";
	mul.wide.u32 	%rd28, %r107, 4;
	add.s64 	%rd30, %rd29, %rd28;
	ld.global.nc.u32 	%r64, [%rd30];
	mad.wide.u32 	%rd31, %r64, %r21, %rd41;
	shr.u64 	%rd41, %rd31, 32;
	add.s64 	%rd32, %rd1, %rd28;
	st.local.u32 	[%rd32], %rd31;
	add.s32 	%r107, %r107, 1;
	setp.ne.s32 	%p14, %r107, 6;
	@%p14 bra 	$L__BB0_14;
	shr.u32 	%r65, %r20, 23;
	st.local.u32 	[%rd1+24], %rd41;
	and.b32  	%r24, %r65, 31;
	and.b32  	%r66, %r65, 224;
	add.s32 	%r67, %r66, -128;
	shr.u32 	%r68, %r67, 5;
	mul.wide.u32 	%rd33, %r68, 4;
	sub.s64 	%rd14, %rd1, %rd33;
	ld.local.u32 	%r108, [%rd14+24];
	ld.local.u32 	%r109, [%rd14+20];
	setp.eq.s32 	%p15, %r24, 0;
	@%p15 bra 	$L__BB0_17;
	shf.l.wrap.b32 	%r108, %r109, %r108, %r24;
	ld.local.u32 	%r69, [%rd14+16];
	shf.l.wrap.b32 	%r109, %r69, %r109, %r24;
$L__BB0_17:
	shr.u32 	%r70, %r108, 30;
	shf.l.wrap.b32 	%r71, %r109, %r108, 2;
	shl.b32 	%r72, %r109, 2;
	shr.u32 	%r73, %r71, 31;
	add.s32 	%r74, %r73, %r70;
	neg.s32 	%r75, %r74;
	setp.lt.s32 	%p16, %r20, 0;
	selp.b32 	%r110, %r75, %r74, %p16;
	xor.b32  	%r76, %r71, %r20;
	shr.s32 	%r77, %r71, 31;
	xor.b32  	%r78, %r77, %r71;
	xor.b32  	%r79, %r77, %r72;
	cvt.u64.u32 	%rd34, %r78;
	shl.b64 	%rd35, %rd34, 32;
	cvt.u64.u32 	%rd36, %r79;
	or.b64  	%rd37, %rd35, %rd36;
	cvt.rn.f64.s64 	%fd3, %rd37;
	mul.f64 	%fd4, %fd3, 0d3BF921FB54442D19;
	cvt.rn.f32.f64 	%f40, %fd4;
	neg.f32 	%f41, %f40;
	setp.lt.s32 	%p17, %r76, 0;
	selp.f32 	%f150, %f41, %f40, %p17;
	bra.uni 	$L__BB0_19;
$L__BB0_18:
	mov.f32 	%f42, 0f00000000;
	mul.rn.f32 	%f150, %f3, %f42;
	mov.b32 	%r110, 0;
$L__BB0_19:
	add.s32 	%r81, %r110, 1;
	mul.rn.f32 	%f44, %f150, %f150;
	and.b32  	%r82, %r110, 1;
	setp.eq.b32 	%p18, %r82, 1;
	selp.f32 	%f45, %f150, 0f3F800000, %p18;
	fma.rn.f32 	%f46, %f44, %f45, 0f00000000;
	fma.rn.f32 	%f47, %f44, 0f37CBAC00, 0fBAB607ED;
	selp.f32 	%f48, 0fB94D4153, %f47, %p18;
	selp.f32 	%f49, 0f3C0885E4, 0f3D2AAABB, %p18;
	fma.rn.f32 	%f50, %f48, %f44, %f49;
	selp.f32 	%f51, 0fBE2AAAA8, 0fBEFFFFFF, %p18;
	fma.rn.f32 	%f52, %f50, %f44, %f51;
	fma.rn.f32 	%f53, %f52, %f46, %f45;
	and.b32  	%r83, %r81, 2;
	setp.eq.s32 	%p19, %r83, 0;
	mov.f32 	%f54, 0f00000000;
	sub.f32 	%f55, %f54, %f53;
	selp.f32 	%f56, %f53, %f55, %p19;
	mul.f32 	%f57, %f9, %f56;
	mul.f32 	%f58, %f57, 0f3727C5AC;
	fma.rn.f32 	%f59, %f58, 0f3BBB989D, 0f3F000000;
	cvt.sat.f32.f32 	%f60, %f59;
	mov.f32 	%f61, 0f4B400001;
	mov.f32 	%f62, 0f437C0000;
	fma.rm.f32 	%f63, %f60, %f62, %f61;
	add.f32 	%f64, %f63, 0fCB40007F;
	neg.f32 	%f65, %f64;
	fma.rn.f32 	%f66, %f58, 0f3FB8AA3B, %f65;
	fma.rn.f32 	%f67, %f58, 0f32A57060, %f66;
	mov.b32 	%r84, %f63;
	shl.b32 	%r85, %r84, 23;
	mov.b32 	%f68, %r85;
	ex2.approx.ftz.f32 	%f69, %f67;
	fma.rn.f32 	%f70, %f69, %f68, 0f3F800000;
	setp.lt.f32 	%p20, %f70, 0f00800000;
	mul.f32 	%f71, %f70, 0f4B000000;
	selp.f32 	%f72, %f71, %f70, %p20;
	selp.f32 	%f73, 0fC1B80000, 0f00000000, %p20;
	mov.b32 	%r86, %f72;
	add.s32 	%r87, %r86, -1059760811;
	and.b32  	%r88, %r87, -8388608;
	sub.s32 	%r89, %r86, %r88;
	mov.b32 	%f74, %r89;
	cvt.rn.f32.s32 	%f75, %r88;
	fma.rn.f32 	%f76, %f75, 0f34000000, %f73;
	add.f32 	%f77, %f74, 0fBF800000;
	fma.rn.f32 	%f78, %f77, 0fBE055027, 0f3E1039F6;
	fma.rn.f32 	%f79, %f78, %f77, 0fBDF8CDCC;
	fma.rn.f32 	%f80, %f79, %f77, 0f3E0F2955;
	fma.rn.f32 	%f81, %f80, %f77, 0fBE2AD8B9;
	fma.rn.f32 	%f82, %f81, %f77, 0f3E4CED0B;
	fma.rn.f32 	%f83, %f82, %f77, 0fBE7FFF22;
	fma.rn.f32 	%f84, %f83, %f77, 0f3EAAAA78;
	fma.rn.f32 	%f85, %f84, %f77, 0fBF000000;
	mul.f32 	%f86, %f77, %f85;
	fma.rn.f32 	%f87, %f86, %f77, %f77;
	fma.rn.f32 	%f88, %f76, 0f3F317218, %f87;
	setp.gt.u32 	%p21, %r86, 2139095039;
	fma.rn.f32 	%f89, %f72, 0f7F800000, 0f7F800000;
	selp.f32 	%f90, %f89, %f88, %p21;
	setp.eq.f32 	%p22, %f72, 0f00000000;
	selp.f32 	%f13, 0fFF800000, %f90, %p22;
	abs.f32 	%f14, %f13;
	setp.eq.f32 	%p23, %f13, 0f3F800000;
	mov.f32 	%f151, 0f3F800000;
	@%p23 bra 	$L__BB0_26;
	setp.nan.f32 	%p24, %f14, %f14;
	@%p24 bra 	$L__BB0_25;
	setp.eq.f32 	%p25, %f13, 0f00000000;
	setp.eq.f32 	%p26, %f14, 0f7F800000;
	or.pred  	%p27, %p25, %p26;
	@%p27 bra 	$L__BB0_24;
	setp.lt.f32 	%p28, %f14, 0f00800000;
	mul.f32 	%f91, %f14, 0f4B800000;
	selp.f32 	%f92, %f91, %f14, %p28;
	mov.b32 	%r90, %f92;
	add.s32 	%r91, %r90, -1060439283;
	and.b32  	%r92, %r91, -8388608;
	sub.s32 	%r93, %r90, %r92;
	mov.b32 	%f93, %r93;
	cvt.rn.f32.s32 	%f94, %r92;
	selp.f32 	%f95, 0fC1C00000, 0f00000000, %p28;
	fma.rn.f32 	%f96, %f94, 0f34000000, %f95;
	add.f32 	%f97, %f93, 0fBF800000;
	add.f32 	%f98, %f93, 0f3F800000;
	rcp.approx.ftz.f32 	%f99, %f98;
	add.f32 	%f100, %f97, %f97;
	mul.f32 	%f101, %f100, %f99;
	mul.f32 	%f102, %f101, %f101;
	neg.f32 	%f103, %f101;
	sub.f32 	%f104, %f97, %f101;
	add.f32 	%f105, %f104, %f104;
	fma.rn.f32 	%f106, %f103, %f97, %f105;
	mul.rn.f32 	%f107, %f99, %f106;
	fma.rn.f32 	%f108, %f102, 0f3A2C32E4, 0f3B52E7DB;
	fma.rn.f32 	%f109, %f108, %f102, 0f3C93BB73;
	fma.rn.f32 	%f110, %f109, %f102, 0f3DF6384F;
	mul.rn.f32 	%f111, %f110, %f102;
	fma.rn.f32 	%f112, %f101, 0f3FB8AA3B, %f96;
	mul.f32 	%f113, %f111, 0f40400000;
	sub.f32 	%f114, %f96, %f112;
	fma.rn.f32 	%f115, %f101, 0f3FB8AA3B, %f114;
	fma.rn.f32 	%f116, %f107, 0f3FB8AA3B, %f115;
	fma.rn.f32 	%f117, %f101, 0f32A55E34, %f116;
	fma.rn.f32 	%f118, %f113, %f107, %f117;
	fma.rn.f32 	%f119, %f111, %f101, %f118;
	add.rn.f32 	%f120, %f112, %f119;
	mov.f32 	%f121, 0f3F8020C5;
	mul.rn.f32 	%f122, %f120, %f121;
	cvt.rni.f32.f32 	%f123, %f122;
	sub.f32 	%f124, %f122, %f123;
	neg.f32 	%f125, %f122;
	fma.rn.f32 	%f126, %f120, 0f3F8020C5, %f125;
	neg.f32 	%f127, %f112;
	add.rn.f32 	%f128, %f120, %f127;
	neg.f32 	%f129, %f128;
	add.rn.f32 	%f130, %f119, %f129;
	fma.rn.f32 	%f131, %f130, 0f3F8020C5, %f126;
	add.f32 	%f132, %f124, %f131;
	setp.gt.f32 	%p29, %f123, 0f00000000;
	selp.b32 	%r94, 0, -2097152000, %p29;
	setp.geu.f32 	%p30, %f13, 0f00000000;
	setp.lt.f32 	%p31, %f122, 0f00000000;
	selp.f32 	%f133, 0f00000000, 0f7F800000, %p31;
	abs.f32 	%f134, %f122;
	setp.gt.f32 	%p32, %f134, 0f43180000;
	cvt.rzi.s32.f32 	%r95, %f123;
	shl.b32 	%r96, %r95, 23;
	sub.s32 	%r97, %r96, %r94;
	mov.b32 	%f135, %r97;
	add.s32 	%r98, %r94, 2130706432;
	mov.b32 	%f136, %r98;
	fma.rn.f32 	%f137, %f132, 0f391FCB8E, 0f3AAF85ED;
	fma.rn.f32 	%f138, %f137, %f132, 0f3C1D9856;
	fma.rn.f32 	%f139, %f138, %f132, 0f3D6357BB;
	fma.rn.f32 	%f140, %f139, %f132, 0f3E75FDEC;
	fma.rn.f32 	%f141, %f140, %f132, 0f3F317218;
	fma.rn.f32 	%f142, %f141, %f132, 0f3F800000;
	mul.f32 	%f143, %f142, %f136;
	mul.f32 	%f144, %f143, %f135;
	selp.f32 	%f151, %f133, %f144, %p32;
	@%p30 bra 	$L__BB0_26;
	mov.f32 	%f151, 0f7FFFFFFF;
	bra.uni 	$L__BB0_26;
$L__BB0_24:
	add.f32 	%f146, %f13, %f13;
	mov.b32 	%r99, %f146;
	and.b32  	%r100, %r99, 2147483647;
	mov.b32 	%f151, %r100;
	bra.uni 	$L__BB0_26;
$L__BB0_25:
	mov.f32 	%f147, 0f3F8020C5;
	add.rn.f32 	%f151, %f13, %f147;
$L__BB0_26:
	add.s32 	%r102, %r102, 1;
	setp.ne.s32 	%p33, %r102, %r36;
	@%p33 bra 	$L__BB0_3;
	st.global.f32 	[%rd4], %f151;
	add.s32 	%r101, %r101, %r3;
	setp.lt.s32 	%p34, %r101, %r35;
	@%p34 bra 	$L__BB0_2;
$L__BB0_28:
	ret;

}


// ===== COMPILED SASS (sm_100) =====

	.target	sm_100

	.elftype	@"ET_EXEC"


//--------------------- .note.nv.tkinfo           --------------------------
	.section	.note.nv.tkinfo,"",@"SHT_NOTE"
	.sectionflags	@"SHF_NOTE_NV_TKINFO"
	.tkinfo
        /*0018*/ 	.word	0x00000002
        /*0030*/ 	.string	""
        /*0030*/ 	.string	"ptxas"
        /*0030*/ 	.string	"Cuda compilation tools, release 13.0, V13.0.88"
        /*0030*/ 	.string	"Build cuda_13.0.r13.0/compiler.36424714_0"
        /*0030*/ 	.string	"-arch sm_100 -m 64 "



//--------------------- .note.nv.cuinfo           --------------------------
	.section	.note.nv.cuinfo,"",@"SHT_NOTE"
	.sectionflags	@"SHF_NOTE_NV_CUINFO"
        /*0018*/ 	.short	0x0002
        /*001a*/ 	.short	0x0064
        /*001c*/ 	.short	0x0082
	.zero		2


//--------------------- .nv.info                  --------------------------
	.section	.nv.info,"",@"SHT_CUDA_INFO"
	.align	4


	//----- nvinfo : EIATTR_REGCOUNT
	.align		4
        /*0000*/ 	.byte	0x04, 0x2f
        /*0002*/ 	.short	(.L_2 - .L_1)
	.align		4
.L_1:
        /*0004*/ 	.word	index@(_Z17gpu_stress_kernelPfii)
        /*0008*/ 	.word	0x0000001a


	//----- nvinfo : EIATTR_FRAME_SIZE
	.align		4
.L_2:
        /*000c*/ 	.byte	0x04, 0x11
        /*000e*/ 	.short	(.L_4 - .L_3)
	.align		4
.L_3:
        /*0010*/ 	.word	index@($__internal_0_$__cuda_sm20_sqrt_rn_f32_slowpath)
        /*0014*/ 	.word	0x00000020


	//----- nvinfo : EIATTR_FRAME_SIZE
	.align		4
.L_4:
        /*0018*/ 	.byte	0x04, 0x11
        /*001a*/ 	.short	(.L_6 - .L_5)
	.align		4
.L_5:
        /*001c*/ 	.word	index@(_Z17gpu_stress_kernelPfii)
        /*0020*/ 	.word	0x00000020


	//----- nvinfo : EIATTR_MIN_STACK_SIZE
	.align		4
.L_6:
        /*0024*/ 	.byte	0x04, 0x12
        /*0026*/ 	.short	(.L_8 - .L_7)
	.align		4
.L_7:
        /*0028*/ 	.word	index@(_Z17gpu_stress_kernelPfii)
        /*002c*/ 	.word	0x00000020
.L_8:


//--------------------- .nv.compat                --------------------------
	.section	.nv.compat,"",@"SHT_CUDA_COMPAT_INFO"
	.align	4
        /*0000*/ 	.byte	0x02, 0x09, 0x00, 0x00, 0x02, 0x02, 0x01, 0x00, 0x02, 0x05, 0x05, 0x00, 0x03, 0x07, 0x01, 0x01
        /*0010*/ 	.byte	0x02, 0x03, 0x00, 0x00, 0x02, 0x06, 0x01, 0x00, 0x04, 0x0b, 0x08, 0x00, 0x01, 0x00, 0x00, 0x00
        /*0020*/ 	.byte	0x00, 0x00, 0x00, 0x00


//--------------------- .nv.info._Z17gpu_stress_kernelPfii --------------------------
	.section	.nv.info._Z17gpu_stress_kernelPfii,"",@"SHT_CUDA_INFO"
	.sectionflags	@""
	.align	4


	//----- nvinfo : EIATTR_CUDA_API_VERSION
	.align		4
        /*0000*/ 	.byte	0x04, 0x37
        /*0002*/ 	.short	(.L_10 - .L_9)
.L_9:
        /*0004*/ 	.word	0x00000082


	//----- nvinfo : EIATTR_KPARAM_INFO
	.align		4
.L_10:
        /*0008*/ 	.byte	0x04, 0x17
        /*000a*/ 	.short	(.L_12 - .L_11)
.L_11:
        /*000c*/ 	.word	0x00000000
        /*0010*/ 	.short	0x0002
        /*0012*/ 	.short	0x000c
        /*0014*/ 	.byte	0x00, 0xf0, 0x11, 0x00


	//----- nvinfo : EIATTR_KPARAM_INFO
	.align		4
.L_12:
        /*0018*/ 	.byte	0x04, 0x17
        /*001a*/ 	.short	(.L_14 - .L_13)
.L_13:
        /*001c*/ 	.word	0x00000000
        /*0020*/ 	.short	0x0001
        /*0022*/ 	.short	0x0008
        /*0024*/ 	.byte	0x00, 0xf0, 0x11, 0x00


	//----- nvinfo : EIATTR_KPARAM_INFO
	.align		4
.L_14:
        /*0028*/ 	.byte	0x04, 0x17
        /*002a*/ 	.short	(.L_16 - .L_15)
.L_15:
        /*002c*/ 	.word	0x00000000
        /*0030*/ 	.short	0x0000
        /*0032*/ 	.short	0x0000
        /*0034*/ 	.byte	0x00, 0xf5, 0x21, 0x00


	//----- nvinfo : EIATTR_SPARSE_MMA_MASK
	.align		4
.L_16:
        /*0038*/ 	.byte	0x03, 0x50
        /*003a*/ 	.short	0x0000


	//----- nvinfo : EIATTR_MAXREG_COUNT
	.align		4
        /*003c*/ 	.byte	0x03, 0x1b
        /*003e*/ 	.short	0x00ff


	//----- nvinfo : EIATTR_MERCURY_ISA_VERSION
	.align		4
        /*0040*/ 	.byte	0x03, 0x5f
        /*0042*/ 	.short	0x0101


	//----- nvinfo : EIATTR_VRC_CTA_INIT_COUNT
	.align		4
        /*0044*/ 	.byte	0x02, 0x4a
	.zero		1
	.zero		1


	//----- nvinfo : EIATTR_EXIT_INSTR_OFFSETS
	.align		4
        /*0048*/ 	.byte	0x04, 0x1c
        /*004a*/ 	.short	(.L_18 - .L_17)


	//   ....[0]....
.L_17:
        /*004c*/ 	.word	0x00000090


	//   ....[1]....
        /*0050*/ 	.word	0x00001380


	//----- nvinfo : EIATTR_CRS_STACK_SIZE
	.align		4
.L_18:
        /*0054*/ 	.byte	0x04, 0x1e
        /*0056*/ 	.short	(.L_20 - .L_19)
.L_19:
        /*0058*/ 	.word	0x00000000


	//----- nvinfo : EIATTR_CBANK_PARAM_SIZE
	.align		4
.L_20:
        /*005c*/ 	.byte	0x03, 0x19
        /*005e*/ 	.short	0x0010


	//----- nvinfo : EIATTR_PARAM_CBANK
	.align		4
        /*0060*/ 	.byte	0x04, 0x0a
        /*0062*/ 	.short	(.L_22 - .L_21)
	.align		4
.L_21:
        /*0064*/ 	.word	index@(.nv.constant0._Z17gpu_stress_kernelPfii)
        /*0068*/ 	.short	0x0380
        /*006a*/ 	.short	0x0010


	//----- nvinfo : EIATTR_SW_WAR
	.align		4
.L_22:
        /*006c*/ 	.byte	0x04, 0x36
        /*006e*/ 	.short	(.L_24 - .L_23)
.L_23:
        /*0070*/ 	.word	0x00000008
.L_24:


//--------------------- .nv.callgraph             --------------------------
	.section	.nv.callgraph,"",@"SHT_CUDA_CALLGRAPH"
	.align	4
	.sectionentsize	8
	.align		4
        /*0000*/ 	.word	0x00000000
	.align		4
        /*0004*/ 	.word	0xffffffff
	.align		4
        /*0008*/ 	.word	0x00000000
	.align		4
        /*000c*/ 	.word	0xfffffffe
	.align		4
        /*0010*/ 	.word	0x00000000
	.align		4
        /*0014*/ 	.word	0xfffffffd
	.align		4
        /*0018*/ 	.word	0x00000000
	.align		4
        /*001c*/ 	.word	0xfffffffc


//--------------------- .nv.constant4             --------------------------
	.section	.nv.constant4,"a",@progbits
	.align	8
	.align		8
.nv.constant4:
        /*0000*/ 	.dword	__cudart_i2opi_f


//--------------------- .text._Z17gpu_stress_kernelPfii --------------------------
	.section	.text._Z17gpu_stress_kernelPfii,"ax",@progbits
	.align	128
        .global         _Z17gpu_stress_kernelPfii
        .type           _Z17gpu_stress_kernelPfii,@function
        .size           _Z17gpu_stress_kernelPfii,(.L_x_19 - _Z17gpu_stress_kernelPfii)
        .other          _Z17gpu_stress_kernelPfii,@"STO_CUDA_ENTRY STV_DEFAULT"
_Z17gpu_stress_kernelPfii:
.text._Z17gpu_stress_kernelPfii:
[----:B------:R-:W0:Y:S01]  /*0000*/  LDC R1, c[0x0][0x37c] ;  /* 0x0000df00ff017b82 */ /* 0x000e220000000800 */
[----:B------:R-:W1:Y:S07]  /*0010*/  S2R R5, SR_TID.X ;  /* 0x0000000000057919 */ /* 0x000e6e0000002100 */
[----:B------:R-:W1:Y:S01]  /*0020*/  S2UR UR4, SR_CTAID.X ;  /* 0x00000000000479c3 */ /* 0x000e620000002500 */
[----:B0-----:R-:W-:-:S07]  /*0030*/  IADD3 R1, PT, PT, R1, -0x20, RZ ;  /* 0xffffffe001017810 */ /* 0x001fce0007ffe0ff */
[----:B------:R-:W1:Y:S08]  /*0040*/  LDC R12, c[0x0][0x360] ;  /* 0x0000d800ff0c7b82 */ /* 0x000e700000000800 */
[----:B------:R-:W0:Y:S01]  /*0050*/  LDC.64 R2, c[0x0][0x388] ;  /* 0x0000e200ff027b82 */ /* 0x000e220000000a00 */
[----:B-1----:R-:W-:Y:S01]  /*0060*/  IMAD R5, R12, UR4, R5 ;  /* 0x000000040c057c24 */ /* 0x002fe2000f8e0205 */
[----:B0-----:R-:W-:-:S04]  /*0070*/  ISETP.GE.AND P0, PT, R3, 0x1, PT ;  /* 0x000000010300780c */ /* 0x001fc80003f06270 */
[----:B------:R-:W-:-:S13]  /*0080*/  ISETP.GE.OR P0, PT, R5, R2, !P0 ;  /* 0x000000020500720c */ /* 0x000fda0004706670 */
[----:B------:R-:W-:Y:S05]  /*0090*/  @P0 EXIT ;  /* 0x000000000000094d */ /* 0x000fea0003800000 */
[----:B------:R-:W0:Y:S01]  /*00a0*/  LDCU UR4, c[0x0][0x370] ;  /* 0x00006e00ff0477ac */ /* 0x000e220008000800 */
[----:B------:R-:W1:Y:S01]  /*00b0*/  LDCU.64 UR6, c[0x0][0x358] ;  /* 0x00006b00ff0677ac */ /* 0x000e620008000a00 */
[----:B0-----:R-:W-:-:S07]  /*00c0*/  IMAD R12, R12, UR4, RZ ;  /* 0x000000040c0c7c24 */ /* 0x001fce000f8e02ff */
.L_x_16:
[----:B0-2---:R-:W0:Y:S01]  /*00d0*/  LDC.64 R6, c[0x0][0x380] ;  /* 0x0000e000ff067b82 */ /* 0x005e220000000a00 */
[----:B------:R-:W2:Y:S01]  /*00e0*/  LDCU UR4, c[0x0][0x388] ;  /* 0x00007100ff0477ac */ /* 0x000ea20008000800 */
[----:B0-----:R-:W-:-:S05]  /*00f0*/  IMAD.WIDE R6, R5, 0x4, R6 ;  /* 0x0000000405067825 */ /* 0x001fca00078e0206 */
[----:B-1----:R0:W5:Y:S01]  /*0100*/  LDG.E R3, desc[UR6][R6.64] ;  /* 0x0000000606037981 */ /* 0x002162000c1e1900 */
[----:B------:R-:W-:Y:S02]  /*0110*/  IMAD.IADD R5, R12, 0x1, R5 ;  /* 0x000000010c057824 */ /* 0x000fe400078e0205 */
[----:B------:R-:W-:-:S03]  /*0120*/  HFMA2 R9, -RZ, RZ, 0, 0 ;  /* 0x00000000ff097431 */ /* 0x000fc600000001ff */
[----:B--2---:R-:W-:-:S13]  /*0130*/  ISETP.GE.AND P1, PT, R5, UR4, PT ;  /* 0x0000000405007c0c */ /* 0x004fda000bf26270 */
.L_x_15:
[----:B------:R-:W-:Y:S01]  /*0140*/  IMAD.MOV.U32 R0, RZ, RZ, 0x3f800008 ;  /* 0x3f800008ff007424 */ /* 0x000fe200078e00ff */
[----:B------:R-:W1:Y:S01]  /*0150*/  LDCU UR4, c[0x0][0x38c] ;  /* 0x00007180ff0477ac */ /* 0x000e620008000800 */
[----:B------:R-:W-:Y:S01]  /*0160*/  IADD3 R9, PT, PT, R9, 0x1, RZ ;  /* 0x0000000109097810 */ /* 0x000fe20007ffe0ff */
[----:B------:R-:W-:Y:S01]  /*0170*/  BSSY.RECONVERGENT B0, `(.L_x_0) ;  /* 0x000000f000007945 */ /* 0x000fe20003800200 */
[----:B-----5:R-:W-:-:S04]  /*0180*/  FFMA R3, R3, R0, 9.9999999747524270788e-07 ;  /* 0x358637bd03037423 */ /* 0x020fc80000000000 */
[----:B------:R-:W-:-:S04]  /*0190*/  FFMA R0, R3, R3, 1 ;  /* 0x3f80000003007423 */ /* 0x000fc80000000003 */
[----:B------:R-:W-:Y:S01]  /*01a0*/  VIADD R2, R0, 0xf3000000 ;  /* 0xf300000000027836 */ /* 0x000fe20000000000 */
[----:B------:R2:W3:Y:S04]  /*01b0*/  MUFU.RSQ R3, R0 ;  /* 0x0000000000037308 */ /* 0x0004e80000001400 */
[----:B------:R-:W-:Y:S02]  /*01c0*/  ISETP.GT.U32.AND P0, PT, R2, 0x727fffff, PT ;  /* 0x727fffff0200780c */ /* 0x000fe40003f04070 */
[----:B-1----:R-:W-:-:S11]  /*01d0*/  ISETP.NE.AND P2, PT, R9, UR4, PT ;  /* 0x0000000409007c0c */ /* 0x002fd6000bf45270 */
[----:B--23--:R-:W-:Y:S05]  /*01e0*/  @!P0 BRA `(.L_x_1) ;  /* 0x00000000000c8947 */ /* 0x00cfea0003800000 */
[----:B------:R-:W-:-:S07]  /*01f0*/  MOV R14, 0x210 ;  /* 0x00000210000e7802 */ /* 0x000fce0000000f00 */
[----:B0-----:R-:W-:Y:S05]  /*0200*/  CALL.REL.NOINC `($__internal_0_$__cuda_sm20_sqrt_rn_f32_slowpath) ;  /* 0x0000001000607944 */ /* 0x001fea0003c00000 */
[----:B------:R-:W-:Y:S05]  /*0210*/  BRA `(.L_x_2) ;  /* 0x0000000000107947 */ /* 0x000fea0003800000 */
.L_x_1:
[----:B------:R-:W-:Y:S01]  /*0220*/  FMUL.FTZ R13, R0, R3 ;  /* 0x00000003000d7220 */ /* 0x000fe20000410000 */
[----:B------:R-:W-:-:S03]  /*0230*/  FMUL.FTZ R2, R3, 0.5 ;  /* 0x3f00000003027820 */ /* 0x000fc60000410000 */
[----:B------:R-:W-:-:S04]  /*0240*/  FFMA R0, -R13, R13, R0 ;  /* 0x0000000d0d007223 */ /* 0x000fc80000000100 */
[----:B------:R-:W-:-:S07]  /*0250*/  FFMA R13, R0, R2, R13 ;  /* 0x00000002000d7223 */ /* 0x000fce000000000d */
.L_x_2:
[----:B------:R-:W-:Y:S05]  /*0260*/  BSYNC.RECONVERGENT B0 ;  /* 0x0000000000007941 */ /* 0x000fea0003800200 */
.L_x_0:
[C---:B------:R-:W-:Y:S01]  /*0270*/  FMUL R0, R13.reuse, 0.63661974668502807617 ;  /* 0x3f22f9830d007820 */ /* 0x040fe20000400000 */
[----:B------:R-:W-:Y:S01]  /*0280*/  FSETP.GE.AND P0, PT, |R13|, 105615, PT ;  /* 0x47ce47800d00780b */ /* 0x000fe20003f06200 */
[----:B------:R-:W-:Y:S04]  /*0290*/  BSSY.RECONVERGENT B0, `(.L_x_3) ;  /* 0x0000041000007945 */ /* 0x000fe80003800200 */
[----:B------:R-:W1:Y:S02]  /*02a0*/  F2I.NTZ R0, R0 ;  /* 0x0000000000007305 */ /* 0x000e640000203100 */
[-C--:B-1----:R-:W-:Y:S02]  /*02b0*/  I2FP.F32.S32 R18, R0.reuse ;  /* 0x0000000000127245 */ /* 0x082fe40000201400 */
[----:B------:R-:W-:-:S03]  /*02c0*/  MOV R19, R0 ;  /* 0x0000000000137202 */ /* 0x000fc60000000f00 */
[----:B------:R-:W-:-:S04]  /*02d0*/  FFMA R3, R18, -1.5707962512969970703, R13 ;  /* 0xbfc90fda12037823 */ /* 0x000fc8000000000d */
[----:B------:R-:W-:-:S04]  /*02e0*/  FFMA R3, R18, -7.5497894158615963534e-08, R3 ;  /* 0xb3a2216812037823 */ /* 0x000fc80000000003 */
[----:B------:R-:W-:-:S04]  /*02f0*/  FFMA R18, R18, -5.3903029534742383927e-15, R3 ;  /* 0xa7c234c512127823 */ /* 0x000fc80000000003 */
[----:B------:R-:W-:Y:S01]  /*0300*/  IMAD.MOV.U32 R2, RZ, RZ, R18 ;  /* 0x000000ffff027224 */ /* 0x000fe200078e0012 */
[----:B------:R-:W-:Y:S06]  /*0310*/  @!P0 BRA `(.L_x_4) ;  /* 0x0000000000e08947 */ /* 0x000fec0003800000 */
[----:B------:R-:W-:-:S13]  /*0320*/  FSETP.NEU.AND P0, PT, |R13|, +INF , PT ;  /* 0x7f8000000d00780b */ /* 0x000fda0003f0d200 */
[----:B------:R-:W-:Y:S05]  /*0330*/  @!P0 BRA `(.L_x_5) ;  /* 0x0000000000d08947 */ /* 0x000fea0003800000 */
[----:B------:R-:W-:Y:S01]  /*0340*/  SHF.L.U32 R2, R13, 0x8, RZ ;  /* 0x000000080d027819 */ /* 0x000fe200000006ff */
[----:B------:R-:W-:Y:S01]  /*0350*/  IMAD.MOV.U32 R8, RZ, RZ, RZ ;  /* 0x000000ffff087224 */ /* 0x000fe200078e00ff */
[----:B------:R-:W-:Y:S01]  /*0360*/  MOV R0, R1 ;  /* 0x0000000100007202 */ /* 0x000fe20000000f00 */
[----:B------:R-:W1:Y:S01]  /*0370*/  LDCU.64 UR8, c[0x4][URZ] ;  /* 0x01000000ff0877ac */ /* 0x000e620008000a00 */
[----:B------:R-:W-:Y:S01]  /*0380*/  LOP3.LUT R17, R2, 0x80000000, RZ, 0xfc, !PT ;  /* 0x8000000002117812 */ /* 0x000fe200078efcff */
[----:B------:R-:W-:Y:S01]  /*0390*/  UMOV UR5, URZ ;  /* 0x000000ff00057c82 */ /* 0x000fe20008000000 */
[----:B------:R-:W-:-:S05]  /*03a0*/  UMOV UR4, URZ ;  /* 0x000000ff00047c82 */ /* 0x000fca0008000000 */
.L_x_6:
[----:B-1----:R-:W-:Y:S01]  /*03b0*/  IMAD.U32 R10, RZ, RZ, UR8 ;  /* 0x00000008ff0a7e24 */ /* 0x002fe2000f8e00ff */
[----:B------:R-:W-:-:S05]  /*03c0*/  MOV R11, UR9 ;  /* 0x00000009000b7c02 */ /* 0x000fca0008000f00 */
[----:B------:R-:W2:Y:S01]  /*03d0*/  LDG.E.CONSTANT R2, desc[UR6][R10.64] ;  /* 0x000000060a027981 */ /* 0x000ea2000c1e9900 */
[----:B------:R-:W-:Y:S02]  /*03e0*/  UIADD3 UR8, UP0, UPT, UR8, 0x4, URZ ;  /* 0x0000000408087890 */ /* 0x000fe4000ff1e0ff */
[----:B------:R-:W-:Y:S02]  /*03f0*/  UIADD3 UR4, UPT, UPT, UR4, 0x1, URZ ;  /* 0x0000000104047890 */ /* 0x000fe4000fffe0ff */
[----:B------:R-:W-:Y:S02]  /*0400*/  UIADD3.X UR9, UPT, UPT, URZ, UR9, URZ, UP0, !UPT ;  /* 0x00000009ff097290 */ /* 0x000fe400087fe4ff */
[----:B------:R-:W-:Y:S01]  /*0410*/  UISETP.NE.AND UP0, UPT, UR4, 0x6, UPT ;  /* 0x000000060400788c */ /* 0x000fe2000bf05270 */
[----:B--2---:R-:W-:-:S03]  /*0420*/  IMAD.WIDE.U32 R2, R2, R17, RZ ;  /* 0x0000001102027225 */ /* 0x004fc600078e00ff */
[----:B------:R-:W-:-:S04]  /*0430*/  IADD3 R15, P0, PT, R2, R8, RZ ;  /* 0x00000008020f7210 */ /* 0x000fc80007f1e0ff */
[----:B------:R-:W-:Y:S01]  /*0440*/  IADD3.X R8, PT, PT, R3, UR5, RZ, P0, !PT ;  /* 0x0000000503087c10 */ /* 0x000fe200087fe4ff */
[----:B------:R1:W-:Y:S02]  /*0450*/  STL [R0], R15 ;  /* 0x0000000f00007387 */ /* 0x0003e40000100800 */
[----:B-1----:R-:W-:Y:S01]  /*0460*/  VIADD R0, R0, 0x4 ;  /* 0x0000000400007836 */ /* 0x002fe20000000000 */
[----:B------:R-:W-:Y:S06]  /*0470*/  BRA.U UP0, `(.L_x_6) ;  /* 0xfffffffd00cc7547 */ /* 0x000fec000b83ffff */
[----:B------:R-:W-:Y:S01]  /*0480*/  SHF.R.U32.HI R4, RZ, 0x17, R13 ;  /* 0x00000017ff047819 */ /* 0x000fe2000001160d */
[----:B------:R1:W-:Y:S03]  /*0490*/  STL [R1+0x18], R8 ;  /* 0x0000180801007387 */ /* 0x0003e60000100800 */
[C---:B------:R-:W-:Y:S02]  /*04a0*/  LOP3.LUT R0, R4.reuse, 0xe0, RZ, 0xc0, !PT ;  /* 0x000000e004007812 */ /* 0x040fe400078ec0ff */
[----:B------:R-:W-:Y:S02]  /*04b0*/  LOP3.LUT P0, RZ, R4, 0x1f, RZ, 0xc0, !PT ;  /* 0x0000001f04ff7812 */ /* 0x000fe4000780c0ff */
[----:B------:R-:W-:-:S04]  /*04c0*/  IADD3 R0, PT, PT, R0, -0x80, RZ ;  /* 0xffffff8000007810 */ /* 0x000fc80007ffe0ff */
[----:B------:R-:W-:-:S05]  /*04d0*/  SHF.R.U32.HI R0, RZ, 0x5, R0 ;  /* 0x00000005ff007819 */ /* 0x000fca0000011600 */
[----:B------:R-:W-:-:S05]  /*04e0*/  IMAD R14, R0, -0x4, R1 ;  /* 0xfffffffc000e7824 */ /* 0x000fca00078e0201 */
[----:B------:R-:W2:Y:S04]  /*04f0*/  LDL R0, [R14+0x18] ;  /* 0x000018000e007983 */ /* 0x000ea80000100800 */
[----:B------:R-:W2:Y:S04]  /*0500*/  LDL R3, [R14+0x14] ;  /* 0x000014000e037983 */ /* 0x000ea80000100800 */
[----:B------:R-:W3:Y:S01]  /*0510*/  @P0 LDL R2, [R14+0x10] ;  /* 0x000010000e020983 */ /* 0x000ee20000100800 */
[----:B------:R-:W-:Y:S01]  /*0520*/  LOP3.LUT R4, R4, 0x1f, RZ, 0xc0, !PT ;  /* 0x0000001f04047812 */ /* 0x000fe200078ec0ff */
[----:B------:R-:W-:Y:S01]  /*0530*/  UMOV UR4, 0x54442d19 ;  /* 0x54442d1900047882 */ /* 0x000fe20000000000 */
[----:B------:R-:W-:-:S02]  /*0540*/  UMOV UR5, 0x3bf921fb ;  /* 0x3bf921fb00057882 */ /* 0x000fc40000000000 */
[-C--:B--2---:R-:W-:Y:S02]  /*0550*/  @P0 SHF.L.W.U32.HI R0, R3, R4.reuse, R0 ;  /* 0x0000000403000219 */ /* 0x084fe40000010e00 */
[----:B---3--:R-:W-:Y:S02]  /*0560*/  @P0 SHF.L.W.U32.HI R3, R2, R4, R3 ;  /* 0x0000000402030219 */ /* 0x008fe40000010e03 */
[----:B------:R-:W-:Y:S02]  /*0570*/  ISETP.GE.AND P0, PT, R13, RZ, PT ;  /* 0x000000ff0d00720c */ /* 0x000fe40003f06270 */
[C---:B------:R-:W-:Y:S01]  /*0580*/  SHF.L.W.U32.HI R2, R3.reuse, 0x2, R0 ;  /* 0x0000000203027819 */ /* 0x040fe20000010e00 */
[----:B------:R-:W-:-:S03]  /*0590*/  IMAD.SHL.U32 R3, R3, 0x4, RZ ;  /* 0x0000000403037824 */ /* 0x000fc600078e00ff */
[----:B------:R-:W-:-:S04]  /*05a0*/  SHF.R.S32.HI R4, RZ, 0x1f, R2 ;  /* 0x0000001fff047819 */ /* 0x000fc80000011402 */
[C---:B------:R-:W-:Y:S02]  /*05b0*/  LOP3.LUT R10, R4.reuse, R3, RZ, 0x3c, !PT ;  /* 0x00000003040a7212 */ /* 0x040fe400078e3cff */
[----:B------:R-:W-:Y:S02]  /*05c0*/  LOP3.LUT R11, R4, R2, RZ, 0x3c, !PT ;  /* 0x00000002040b7212 */ /* 0x000fe400078e3cff */
[----:B------:R-:W-:Y:S02]  /*05d0*/  SHF.R.U32.HI R3, RZ, 0x1e, R0 ;  /* 0x0000001eff037819 */ /* 0x000fe40000011600 */
[C---:B------:R-:W-:Y:S02]  /*05e0*/  LOP3.LUT R4, R2.reuse, R13, RZ, 0x3c, !PT ;  /* 0x0000000d02047212 */ /* 0x040fe400078e3cff */
[----:B------:R-:W2:Y:S01]  /*05f0*/  I2F.F64.S64 R10, R10 ;  /* 0x0000000a000a7312 */ /* 0x000ea20000301c00 */
[----:B------:R-:W-:Y:S02]  /*0600*/  LEA.HI R0, R2, R3, RZ, 0x1 ;  /* 0x0000000302007211 */ /* 0x000fe400078f08ff */
[----:B------:R-:W-:-:S02]  /*0610*/  ISETP.GE.AND P3, PT, R4, RZ, PT ;  /* 0x000000ff0400720c */ /* 0x000fc40003f66270 */
[----:B------:R-:W-:-:S04]  /*0620*/  IADD3 R2, PT, PT, -R0, RZ, RZ ;  /* 0x000000ff00027210 */ /* 0x000fc80007ffe1ff */
[----:B------:R-:W-:Y:S01]  /*0630*/  @!P0 MOV R0, R2 ;  /* 0x0000000200008202 */ /* 0x000fe20000000f00 */
[----:B--2---:R-:W-:-:S10]  /*0640*/  DMUL R14, R10, UR4 ;  /* 0x000000040a0e7c28 */ /* 0x004fd40008000000 */
[----:B------:R-:W2:Y:S02]  /*0650*/  F2F.F32.F64 R14, R14 ;  /* 0x0000000e000e7310 */ /* 0x000ea40000301000 */
[----:B--2---:R-:W-:Y:S01]  /*0660*/  FSEL R2, -R14, R14, !P3 ;  /* 0x0000000e0e027208 */ /* 0x004fe20005800100 */
[----:B-1----:R-:W-:Y:S06]  /*0670*/  BRA `(.L_x_4) ;  /* 0x0000000000087947 */ /* 0x002fec0003800000 */
.L_x_5:
[----:B------:R-:W-:Y:S01]  /*0680*/  FMUL R2, RZ, R13 ;  /* 0x0000000dff027220 */ /* 0x000fe20000400000 */
[----:B------:R-:W-:-:S07]  /*0690*/  IMAD.MOV.U32 R0, RZ, RZ, RZ ;  /* 0x000000ffff007224 */ /* 0x000fce00078e00ff */
.L_x_4:
[----:B------:R-:W-:Y:S05]  /*06a0*/  BSYNC.RECONVERGENT B0 ;  /* 0x0000000000007941 */ /* 0x000fea0003800200 */
.L_x_3:
[----:B------:R-:W-:Y:S02]  /*06b0*/  HFMA2 R15, -RZ, RZ, 0.487060546875, -0.0625 ;  /* 0x37cbac00ff0f7431 */ /* 0x000fe400000001ff */
[----:B------:R-:W-:Y:S01]  /*06c0*/  FMUL R3, R2, R2 ;  /* 0x0000000202037220 */ /* 0x000fe20000400000 */
[----:B------:R-:W-:Y:S01]  /*06d0*/  LOP3.LUT R8, R0, 0x1, RZ, 0xc0, !PT ;  /* 0x0000000100087812 */ /* 0x000fe200078ec0ff */
[----:B------:R-:W-:Y:S01]  /*06e0*/  IMAD.MOV.U32 R14, RZ, RZ, 0x3effffff ;  /* 0x3effffffff0e7424 */ /* 0x000fe200078e00ff */
[----:B------:R-:W-:Y:S01]  /*06f0*/  MOV R16, 0x3d2aaabb ;  /* 0x3d2aaabb00107802 */ /* 0x000fe20000000f00 */
[----:B------:R-:W-:Y:S01]  /*0700*/  BSSY.RECONVERGENT B0, `(.L_x_7) ;  /* 0x0000043000007945 */ /* 0x000fe20003800200 */
[----:B------:R-:W-:Y:S02]  /*0710*/  ISETP.NE.U32.AND P0, PT, R8, 0x1, PT ;  /* 0x000000010800780c */ /* 0x000fe40003f05070 */
[----:B------:R-:W-:Y:S01]  /*0720*/  LOP3.LUT P3, RZ, R0, 0x2, RZ, 0xc0, !PT ;  /* 0x0000000200ff7812 */ /* 0x000fe2000786c0ff */
[----:B------:R-:W-:Y:S01]  /*0730*/  FFMA R4, R3, R15, -0.0013887860113754868507 ;  /* 0xbab607ed03047423 */ /* 0x000fe2000000000f */
[----:B------:R-:W-:-:S02]  /*0740*/  FSEL R8, R16, 0.0083327032625675201416, !P0 ;  /* 0x3c0885e410087808 */ /* 0x000fc40004000000 */
[----:B------:R-:W-:Y:S02]  /*0750*/  FSEL R0, R2, 1, P0 ;  /* 0x3f80000002007808 */ /* 0x000fe40000000000 */
[----:B------:R-:W-:Y:S02]  /*0760*/  FSEL R4, R4, -0.00019574658654164522886, !P0 ;  /* 0xb94d415304047808 */ /* 0x000fe40004000000 */
[----:B------:R-:W-:Y:S01]  /*0770*/  FSEL R11, -R14, -0.16666662693023681641, !P0 ;  /* 0xbe2aaaa80e0b7808 */ /* 0x000fe20004000100 */
[----:B------:R-:W-:Y:S01]  /*0780*/  FFMA R17, R3, R0, RZ ;  /* 0x0000000003117223 */ /* 0x000fe200000000ff */
[----:B------:R-:W-:Y:S01]  /*0790*/  FSETP.GE.AND P0, PT, |R13|, 105615, PT ;  /* 0x47ce47800d00780b */ /* 0x000fe20003f06200 */
[----:B------:R-:W-:-:S04]  /*07a0*/  FFMA R4, R3, R4, R8 ;  /* 0x0000000403047223 */ /* 0x000fc80000000008 */
[----:B------:R-:W-:-:S04]  /*07b0*/  FFMA R4, R3, R4, R11 ;  /* 0x0000000403047223 */ /* 0x000fc8000000000b */
[----:B------:R-:W-:-:S04]  /*07c0*/  FFMA R17, R17, R4, R0 ;  /* 0x0000000411117223 */ /* 0x000fc80000000000 */
[----:B------:R-:W-:Y:S01]  /*07d0*/  @P3 FADD R17, RZ, -R17 ;  /* 0x80000011ff113221 */ /* 0x000fe20000000000 */
[----:B------:R-:W-:Y:S06]  /*07e0*/  @!P0 BRA `(.L_x_8) ;  /* 0x0000000000d08947 */ /* 0x000fec0003800000 */
[----:B------:R-:W-:-:S13]  /*07f0*/  FSETP.NEU.AND P0, PT, |R13|, +INF , PT ;  /* 0x7f8000000d00780b */ /* 0x000fda0003f0d200 */
[----:B------:R-:W-:Y:S05]  /*0800*/  @!P0 BRA `(.L_x_9) ;  /* 0x0000000000c08947 */ /* 0x000fea0003800000 */
[----:B------:R-:W1:Y:S01]  /*0810*/  LDC.64 R2, c[0x4][RZ] ;  /* 0x01000000ff027b82 */ /* 0x000e620000000a00 */
[----:B------:R-:W-:Y:S01]  /*0820*/  SHF.L.U32 R4, R13, 0x8, RZ ;  /* 0x000000080d047819 */ /* 0x000fe200000006ff */
[----:B------:R-:W-:Y:S02]  /*0830*/  HFMA2 R8, -RZ, RZ, 0, 0 ;  /* 0x00000000ff087431 */ /* 0x000fe400000001ff */
[----:B------:R-:W-:Y:S01]  /*0840*/  IMAD.MOV.U32 R0, RZ, RZ, RZ ;  /* 0x000000ffff007224 */ /* 0x000fe200078e00ff */
[----:B------:R-:W-:Y:S01]  /*0850*/  UMOV UR4, URZ ;  /* 0x000000ff00047c82 */ /* 0x000fe20008000000 */
[----:B------:R-:W-:-:S07]  /*0860*/  LOP3.LUT R23, R4, 0x80000000, RZ, 0xfc, !PT ;  /* 0x8000000004177812 */ /* 0x000fce00078efcff */
.L_x_10:
[----:B-1----:R-:W-:-:S05]  /*0870*/  IMAD.WIDE.U32 R18, R0, 0x4, R2 ;  /* 0x0000000400127825 */ /* 0x002fca00078e0002 */
[----:B--2---:R-:W2:Y:S01]  /*0880*/  LDG.E.CONSTANT R10, desc[UR6][R18.64] ;  /* 0x00000006120a7981 */ /* 0x004ea2000c1e9900 */
[C---:B------:R-:W-:Y:S02]  /*0890*/  LEA R4, R0.reuse, R1, 0x2 ;  /* 0x0000000100047211 */ /* 0x040fe400078e10ff */
[----:B------:R-:W-:-:S04]  /*08a0*/  IADD3 R0, PT, PT, R0, 0x1, RZ ;  /* 0x0000000100007810 */ /* 0x000fc80007ffe0ff */
[----:B------:R-:W-:Y:S01]  /*08b0*/  ISETP.NE.AND P0, PT, R0, 0x6, PT ;  /* 0x000000060000780c */ /* 0x000fe20003f05270 */
[----:B--2---:R-:W-:-:S03]  /*08c0*/  IMAD.WIDE.U32 R10, R10, R23, RZ ;  /* 0x000000170a0a7225 */ /* 0x004fc600078e00ff */
[----:B------:R-:W-:-:S04]  /*08d0*/  IADD3 R21, P3, PT, R10, R8, RZ ;  /* 0x000000080a157210 */ /* 0x000fc80007f7e0ff */
[----:B------:R-:W-:Y:S01]  /*08e0*/  IADD3.X R8, PT, PT, R11, UR4, RZ, P3, !PT ;  /* 0x000000040b087c10 */ /* 0x000fe20009ffe4ff */
[----:B------:R2:W-:Y:S04]  /*08f0*/  STL [R4], R21 ;  /* 0x0000001504007387 */ /* 0x0005e80000100800 */
[----:B------:R-:W-:Y:S05]  /*0900*/  @P0 BRA `(.L_x_10) ;  /* 0xfffffffc00d80947 */ /* 0x000fea000383ffff */
[----:B--2---:R-:W-:Y:S01]  /*0910*/  SHF.R.U32.HI R4, RZ, 0x17, R13 ;  /* 0x00000017ff047819 */ /* 0x004fe2000001160d */
[----:B------:R1:W-:Y:S03]  /*0920*/  STL [R1+0x18], R8 ;  /* 0x0000180801007387 */ /* 0x0003e60000100800 */
[C---:B------:R-:W-:Y:S02]  /*0930*/  LOP3.LUT R0, R4.reuse, 0xe0, RZ, 0xc0, !PT ;  /* 0x000000e004007812 */ /* 0x040fe400078ec0ff */
[----:B------:R-:W-:-:S03]  /*0940*/  LOP3.LUT P0, RZ, R4, 0x1f, RZ, 0xc0, !PT ;  /* 0x0000001f04ff7812 */ /* 0x000fc6000780c0ff */
[----:B------:R-:W-:-:S05]  /*0950*/  VIADD R0, R0, 0xffffff80 ;  /* 0xffffff8000007836 */ /* 0x000fca0000000000 */
[----:B------:R-:W-:-:S05]  /*0960*/  SHF.R.U32.HI R0, RZ, 0x5, R0 ;  /* 0x00000005ff007819 */ /* 0x000fca0000011600 */
[----:B------:R-:W-:-:S05]  /*0970*/  IMAD R18, R0, -0x4, R1 ;  /* 0xfffffffc00127824 */ /* 0x000fca00078e0201 */
[----:B------:R-:W2:Y:S04]  /*0980*/  LDL R0, [R18+0x18] ;  /* 0x0000180012007983 */ /* 0x000ea80000100800 */
[----:B------:R-:W2:Y:S04]  /*0990*/  LDL R3, [R18+0x14] ;  /* 0x0000140012037983 */ /* 0x000ea80000100800 */
[----:B------:R-:W3:Y:S01]  /*09a0*/  @P0 LDL R2, [R18+0x10] ;  /* 0x0000100012020983 */ /* 0x000ee20000100800 */
[----:B------:R-:W-:Y:S01]  /*09b0*/  LOP3.LUT R4, R4, 0x1f, RZ, 0xc0, !PT ;  /* 0x0000001f04047812 */ /* 0x000fe200078ec0ff */
[----:B------:R-:W-:Y:S01]  /*09c0*/  UMOV UR4, 0x54442d19 ;  /* 0x54442d1900047882 */ /* 0x000fe20000000000 */
[----:B------:R-:W-:Y:S01]  /*09d0*/  UMOV UR5, 0x3bf921fb ;  /* 0x3bf921fb00057882 */ /* 0x000fe20000000000 */
[----:B------:R-:W-:-:S02]  /*09e0*/  ISETP.GE.AND P3, PT, R13, RZ, PT ;  /* 0x000000ff0d00720c */ /* 0x000fc40003f66270 */
[-C--:B--2---:R-:W-:Y:S02]  /*09f0*/  @P0 SHF.L.W.U32.HI R0, R3, R4.reuse, R0 ;  /* 0x0000000403000219 */ /* 0x084fe40000010e00 */
[----:B---3--:R-:W-:Y:S02]  /*0a00*/  @P0 SHF.L.W.U32.HI R3, R2, R4, R3 ;  /* 0x0000000402030219 */ /* 0x008fe40000010e03 */
[--C-:B------:R-:W-:Y:S02]  /*0a10*/  SHF.R.U32.HI R19, RZ, 0x1e, R0.reuse ;  /* 0x0000001eff137819 */ /* 0x100fe40000011600 */
[C---:B------:R-:W-:Y:S02]  /*0a20*/  SHF.L.W.U32.HI R2, R3.reuse, 0x2, R0 ;  /* 0x0000000203027819 */ /* 0x040fe40000010e00 */
[----:B------:R-:W-:Y:S02]  /*0a30*/  SHF.L.U32 R3, R3, 0x2, RZ ;  /* 0x0000000203037819 */ /* 0x000fe400000006ff */
[----:B------:R-:W-:-:S02]  /*0a40*/  SHF.R.S32.HI R4, RZ, 0x1f, R2 ;  /* 0x0000001fff047819 */ /* 0x000fc40000011402 */
[----:B------:R-:W-:Y:S02]  /*0a50*/  LEA.HI R19, R2, R19, RZ, 0x1 ;  /* 0x0000001302137211 */ /* 0x000fe400078f08ff */
[C---:B------:R-:W-:Y:S02]  /*0a60*/  LOP3.LUT R10, R4.reuse, R3, RZ, 0x3c, !PT ;  /* 0x00000003040a7212 */ /* 0x040fe400078e3cff */
[----:B------:R-:W-:Y:S02]  /*0a70*/  LOP3.LUT R11, R4, R2, RZ, 0x3c, !PT ;  /* 0x00000002040b7212 */ /* 0x000fe400078e3cff */
[----:B------:R-:W-:Y:S02]  /*0a80*/  LOP3.LUT R13, R2, R13, RZ, 0x3c, !PT ;  /* 0x0000000d020d7212 */ /* 0x000fe400078e3cff */
[----:B------:R-:W-:Y:S02]  /*0a90*/  IADD3 R0, PT, PT, -R19, RZ, RZ ;  /* 0x000000ff13007210 */ /* 0x000fe40007ffe1ff */
[----:B------:R-:W2:Y:S01]  /*0aa0*/  I2F.F64.S64 R10, R10 ;  /* 0x0000000a000a7312 */ /* 0x000ea20000301c00 */
[----:B------:R-:W-:-:S02]  /*0ab0*/  ISETP.GE.AND P0, PT, R13, RZ, PT ;  /* 0x000000ff0d00720c */ /* 0x000fc40003f06270 */
[----:B------:R-:W-:Y:S01]  /*0ac0*/  @!P3 IMAD.MOV.U32 R19, RZ, RZ, R0 ;  /* 0x000000ffff13b224 */ /* 0x000fe200078e0000 */
[----:B--2---:R-:W-:-:S10]  /*0ad0*/  DMUL R20, R10, UR4 ;  /* 0x000000040a147c28 */ /* 0x004fd40008000000 */
[----:B------:R-:W2:Y:S02]  /*0ae0*/  F2F.F32.F64 R20, R20 ;  /* 0x0000001400147310 */ /* 0x000ea40000301000 */
[----:B--2---:R-:W-:Y:S01]  /*0af0*/  FSEL R18, -R20, R20, !P0 ;  /* 0x0000001414127208 */ /* 0x004fe20004000100 */
[----:B-1----:R-:W-:Y:S06]  /*0b00*/  BRA `(.L_x_8) ;  /* 0x0000000000087947 */ /* 0x002fec0003800000 */
.L_x_9:
[----:B------:R-:W-:Y:S01]  /*0b10*/  FMUL R18, RZ, R13 ;  /* 0x0000000dff127220 */ /* 0x000fe20000400000 */
[----:B------:R-:W-:-:S07]  /*0b20*/  MOV R19, RZ ;  /* 0x000000ff00137202 */ /* 0x000fce0000000f00 */
.L_x_8:
[----:B------:R-:W-:Y:S05]  /*0b30*/  BSYNC.RECONVERGENT B0 ;  /* 0x0000000000007941 */ /* 0x000fea0003800200 */
.L_x_7:
[----:B------:R-:W-:Y:S01]  /*0b40*/  FMUL R2, R18, R18 ;  /* 0x0000001212027220 */ /* 0x000fe20000400000 */
[C---:B------:R-:W-:Y:S01]  /*0b50*/  LOP3.LUT R0, R19.reuse, 0x1, RZ, 0xc0, !PT ;  /* 0x0000000113007812 */ /* 0x040fe200078ec0ff */
[----:B------:R-:W-:Y:S01]  /*0b60*/  HFMA2 R11, -RZ, RZ, 3.7421875, 0 ;  /* 0x437c0000ff0b7431 */ /* 0x000fe200000001ff */
[----:B------:R-:W-:Y:S01]  /*0b70*/  IADD3 R19, PT, PT, R19, 0x1, RZ ;  /* 0x0000000113137810 */ /* 0x000fe20007ffe0ff */
[----:B------:R-:W-:Y:S01]  /*0b80*/  FFMA R15, R2, R15, -0.0013887860113754868507 ;  /* 0xbab607ed020f7423 */ /* 0x000fe2000000000f */
[----:B------:R-:W-:Y:S01]  /*0b90*/  ISETP.NE.U32.AND P0, PT, R0, 0x1, PT ;  /* 0x000000010000780c */ /* 0x000fe20003f05070 */
[----:B------:R-:W-:Y:S01]  /*0ba0*/  BSSY.RECONVERGENT B0, `(.L_x_11) ;  /* 0x000007a000007945 */ /* 0x000fe20003800200 */
[----:B------:R-:W-:Y:S02]  /*0bb0*/  LOP3.LUT P3, RZ, R19, 0x2, RZ, 0xc0, !PT ;  /* 0x0000000213ff7812 */ /* 0x000fe4000786c0ff */
[----:B------:R-:W-:Y:S02]  /*0bc0*/  FSEL R3, R16, 0.0083327032625675201416, P0 ;  /* 0x3c0885e410037808 */ /* 0x000fe40000000000 */
[----:B------:R-:W-:-:S02]  /*0bd0*/  FSEL R15, R15, -0.00019574658654164522886, P0 ;  /* 0xb94d41530f0f7808 */ /* 0x000fc40000000000 */
[----:B------:R-:W-:Y:S02]  /*0be0*/  FSEL R0, R18, 1, !P0 ;  /* 0x3f80000012007808 */ /* 0x000fe40004000000 */
[----:B------:R-:W-:Y:S01]  /*0bf0*/  FSEL R14, -R14, -0.16666662693023681641, P0 ;  /* 0xbe2aaaa80e0e7808 */ /* 0x000fe20000000100 */
[C---:B------:R-:W-:Y:S01]  /*0c00*/  FFMA R15, R2.reuse, R15, R3 ;  /* 0x0000000f020f7223 */ /* 0x040fe20000000003 */
[----:B------:R-:W-:Y:S01]  /*0c10*/  MOV R13, 0x3e055027 ;  /* 0x3e055027000d7802 */ /* 0x000fe20000000f00 */
[C---:B------:R-:W-:Y:S02]  /*0c20*/  FFMA R3, R2.reuse, R0, RZ ;  /* 0x0000000002037223 */ /* 0x040fe400000000ff */
[----:B------:R-:W-:-:S04]  /*0c30*/  FFMA R14, R2, R15, R14 ;  /* 0x0000000f020e7223 */ /* 0x000fc8000000000e */
[----:B------:R-:W-:Y:S01]  /*0c40*/  FFMA R0, R3, R14, R0 ;  /* 0x0000000e03007223 */ /* 0x000fe20000000000 */
[----:B------:R-:W-:-:S03]  /*0c50*/  IMAD.MOV.U32 R3, RZ, RZ, 0x3bbb989d ;  /* 0x3bbb989dff037424 */ /* 0x000fc600078e00ff */
[----:B------:R-:W-:-:S04]  /*0c60*/  @P3 FADD R0, RZ, -R0 ;  /* 0x80000000ff003221 */ /* 0x000fc80000000000 */
[----:B------:R-:W-:-:S04]  /*0c70*/  FMUL R0, R17, R0 ;  /* 0x0000000011007220 */ /* 0x000fc80000400000 */
[----:B------:R-:W-:-:S04]  /*0c80*/  FMUL R0, R0, 9.9999997473787516356e-06 ;  /* 0x3727c5ac00007820 */ /* 0x000fc80000400000 */
[----:B------:R-:W-:-:S04]  /*0c90*/  FFMA.SAT R2, R0, R3, 0.5 ;  /* 0x3f00000000027423 */ /* 0x000fc80000002003 */
[----:B------:R-:W-:-:S04]  /*0ca0*/  FFMA.RM R2, R2, R11, 12582913 ;  /* 0x4b40000102027423 */ /* 0x000fc8000000400b */
[C---:B------:R-:W-:Y:S01]  /*0cb0*/  FADD R3, R2.reuse, -12583039 ;  /* 0xcb40007f02037421 */ /* 0x040fe20000000000 */
[----:B------:R-:W-:-:S03]  /*0cc0*/  SHF.L.U32 R2, R2, 0x17, RZ ;  /* 0x0000001702027819 */ /* 0x000fc600000006ff */
[----:B------:R-:W-:-:S04]  /*0cd0*/  FFMA R3, R0, 1.4426950216293334961, -R3 ;  /* 0x3fb8aa3b00037823 */ /* 0x000fc80000000803 */
[----:B------:R-:W-:-:S06]  /*0ce0*/  FFMA R3, R0, 1.925963033500011079e-08, R3 ;  /* 0x32a5706000037823 */ /* 0x000fcc0000000003 */
[----:B------:R-:W1:Y:S02]  /*0cf0*/  MUFU.EX2 R3, R3 ;  /* 0x0000000300037308 */ /* 0x000e640000000800 */
[----:B-1----:R-:W-:Y:S01]  /*0d00*/  FFMA R2, R2, R3, 1 ;  /* 0x3f80000002027423 */ /* 0x002fe20000000003 */
[----:B------:R-:W-:-:S04]  /*0d10*/  IMAD.MOV.U32 R3, RZ, RZ, 0x7f800000 ;  /* 0x7f800000ff037424 */ /* 0x000fc800078e00ff */
[----:B------:R-:W-:-:S13]  /*0d20*/  FSETP.GEU.AND P0, PT, R2, 1.175494350822287508e-38, PT ;  /* 0x008000000200780b */ /* 0x000fda0003f0e000 */
[----:B------:R-:W-:-:S04]  /*0d30*/  @!P0 FMUL R2, R2, 8388608 ;  /* 0x4b00000002028820 */ /* 0x000fc80000400000 */
[----:B------:R-:W-:-:S05]  /*0d40*/  VIADD R0, R2, 0xc0d55555 ;  /* 0xc0d5555502007836 */ /* 0x000fca0000000000 */
[----:B------:R-:W-:-:S04]  /*0d50*/  LOP3.LUT R11, R0, 0xff800000, RZ, 0xc0, !PT ;  /* 0xff800000000b7812 */ /* 0x000fc800078ec0ff */
[-C--:B------:R-:W-:Y:S02]  /*0d60*/  IADD3 R0, PT, PT, R2, -R11.reuse, RZ ;  /* 0x8000000b02007210 */ /* 0x080fe40007ffe0ff */
[----:B------:R-:W-:-:S03]  /*0d70*/  I2FP.F32.S32 R11, R11 ;  /* 0x0000000b000b7245 */ /* 0x000fc60000201400 */
[----:B------:R-:W-:Y:S01]  /*0d80*/  FADD R4, R0, -1 ;  /* 0xbf80000000047421 */ /* 0x000fe20000000000 */
[----:B------:R-:W-:Y:S02]  /*0d90*/  FSEL R0, RZ, -23, P0 ;  /* 0xc1b80000ff007808 */ /* 0x000fe40000000000 */
[----:B------:R-:W-:Y:S01]  /*0da0*/  ISETP.GT.U32.AND P0, PT, R2, 0x7f7fffff, PT ;  /* 0x7f7fffff0200780c */ /* 0x000fe20003f04070 */
[C---:B------:R-:W-:Y:S02]  /*0db0*/  FFMA R13, R4.reuse, -R13, 0.14084610342979431152 ;  /* 0x3e1039f6040d7423 */ /* 0x040fe4000000080d */
[----:B------:R-:W-:Y:S02]  /*0dc0*/  FFMA R0, R11, 1.1920928955078125e-07, R0 ;  /* 0x340000000b007823 */ /* 0x000fe40000000000 */
[----:B------:R-:W-:-:S04]  /*0dd0*/  FFMA R13, R4, R13, -0.12148627638816833496 ;  /* 0xbdf8cdcc040d7423 */ /* 0x000fc8000000000d */
[----:B------:R-:W-:-:S04]  /*0de0*/  FFMA R13, R4, R13, 0.13980610668659210205 ;  /* 0x3e0f2955040d7423 */ /* 0x000fc8000000000d */
[----:B------:R-:W-:-:S04]  /*0df0*/  FFMA R13, R4, R13, -0.16684235632419586182 ;  /* 0xbe2ad8b9040d7423 */ /* 0x000fc8000000000d */
[----:B------:R-:W-:-:S04]  /*0e00*/  FFMA R13, R4, R13, 0.20012299716472625732 ;  /* 0x3e4ced0b040d7423 */ /* 0x000fc8000000000d */
[----:B------:R-:W-:-:S04]  /*0e10*/  FFMA R13, R4, R13, -0.24999669194221496582 ;  /* 0xbe7fff22040d7423 */ /* 0x000fc8000000000d */
[----:B------:R-:W-:-:S04]  /*0e20*/  FFMA R13, R4, R13, 0.33333182334899902344 ;  /* 0x3eaaaa78040d7423 */ /* 0x000fc8000000000d */
[----:B------:R-:W-:-:S04]  /*0e30*/  FFMA R13, R4, R13, -0.5 ;  /* 0xbf000000040d7423 */ /* 0x000fc8000000000d */
[----:B------:R-:W-:-:S04]  /*0e40*/  FMUL R13, R4, R13 ;  /* 0x0000000d040d7220 */ /* 0x000fc80000400000 */
[----:B------:R-:W-:-:S04]  /*0e50*/  FFMA R13, R4, R13, R4 ;  /* 0x0000000d040d7223 */ /* 0x000fc80000000004 */
[----:B------:R-:W-:Y:S01]  /*0e60*/  FFMA R0, R0, 0.69314718246459960938, R13 ;  /* 0x3f31721800007823 */ /* 0x000fe2000000000d */
[C---:B------:R-:W-:Y:S01]  /*0e70*/  @P0 FFMA R0, R2.reuse, R3, +INF ;  /* 0x7f80000002000423 */ /* 0x040fe20000000003 */
[----:B------:R-:W-:Y:S01]  /*0e80*/  FSETP.NEU.AND P0, PT, R2, RZ, PT ;  /* 0x000000ff0200720b */ /* 0x000fe20003f0d000 */
[----:B------:R-:W-:-:S03]  /*0e90*/  HFMA2 R3, -RZ, RZ, 1.875, 0 ;  /* 0x3f800000ff037431 */ /* 0x000fc600000001ff */
[----:B------:R-:W-:-:S04]  /*0ea0*/  FSEL R0, R0, -INF , P0 ;  /* 0xff80000000007808 */ /* 0x000fc80000000000 */
[----:B------:R-:W-:-:S13]  /*0eb0*/  FSETP.NEU.AND P0, PT, R0, 1, PT ;  /* 0x3f8000000000780b */ /* 0x000fda0003f0d000 */
[----:B------:R-:W-:Y:S05]  /*0ec0*/  @!P0 BRA `(.L_x_12) ;  /* 0x00000004001c8947 */ /* 0x000fea0003800000 */
[----:B------:R-:W-:-:S13]  /*0ed0*/  FSETP.NAN.AND P0, PT, |R0|, |R0|, PT ;  /* 0x400000000000720b */ /* 0x000fda0003f08200 */
[----:B------:R-:W-:Y:S05]  /*0ee0*/  @P0 BRA `(.L_x_13) ;  /* 0x0000000400100947 */ /* 0x000fea0003800000 */
[----:B------:R-:W-:-:S04]  /*0ef0*/  FSETP.NEU.AND P0, PT, |R0|, +INF , PT ;  /* 0x7f8000000000780b */ /* 0x000fc80003f0d200 */
[----:B------:R-:W-:-:S13]  /*0f00*/  FSETP.EQ.OR P0, PT, R0, RZ, !P0 ;  /* 0x000000ff0000720b */ /* 0x000fda0004702400 */
[----:B------:R-:W-:Y:S05]  /*0f10*/  @P0 BRA `(.L_x_14) ;  /* 0x0000000000f80947 */ /* 0x000fea0003800000 */
[C---:B------:R-:W-:Y:S01]  /*0f20*/  FMUL R3, |R0|.reuse, 16777216 ;  /* 0x4b80000000037820 */ /* 0x040fe20000400200 */
[C---:B------:R-:W-:Y:S02]  /*0f30*/  FSETP.GEU.AND P0, PT, |R0|.reuse, 1.175494350822287508e-38, PT ;  /* 0x008000000000780b */ /* 0x040fe40003f0e200 */
[----:B------:R-:W-:Y:S02]  /*0f40*/  MOV R14, 0x3a2c32e4 ;  /* 0x3a2c32e4000e7802 */ /* 0x000fe40000000f00 */
[----:B------:R-:W-:Y:S02]  /*0f50*/  FSEL R3, R3, |R0|, !P0 ;  /* 0x4000000003037208 */ /* 0x000fe40004000000 */
[----:B------:R-:W-:Y:S02]  /*0f60*/  FSETP.GEU.AND P4, PT, R0, RZ, PT ;  /* 0x000000ff0000720b */ /* 0x000fe40003f8e000 */
[----:B------:R-:W-:-:S04]  /*0f70*/  IADD3 R2, PT, PT, R3, -0x3f3504f3, RZ ;  /* 0xc0cafb0d03027810 */ /* 0x000fc80007ffe0ff */
[----:B------:R-:W-:-:S05]  /*0f80*/  LOP3.LUT R2, R2, 0xff800000, RZ, 0xc0, !PT ;  /* 0xff80000002027812 */ /* 0x000fca00078ec0ff */
[----:B------:R-:W-:Y:S01]  /*0f90*/  IMAD.IADD R3, R3, 0x1, -R2 ;  /* 0x0000000103037824 */ /* 0x000fe200078e0a02 */
[----:B------:R-:W-:-:S03]  /*0fa0*/  I2FP.F32.S32 R2, R2 ;  /* 0x0000000200027245 */ /* 0x000fc60000201400 */
[C---:B------:R-:W-:Y:S01]  /*0fb0*/  FADD R8, R3.reuse, 1 ;  /* 0x3f80000003087421 */ /* 0x040fe20000000000 */
[----:B------:R-:W-:Y:S01]  /*0fc0*/  FADD R4, R3, -1 ;  /* 0xbf80000003047421 */ /* 0x000fe20000000000 */
[----:B------:R-:W-:-:S03]  /*0fd0*/  FSEL R3, RZ, -24, P0 ;  /* 0xc1c00000ff037808 */ /* 0x000fc60000000000 */
[----:B------:R-:W-:Y:S01]  /*0fe0*/  FADD R11, R4, R4 ;  /* 0x00000004040b7221 */ /* 0x000fe20000000000 */
[----:B------:R-:W1:Y:S01]  /*0ff0*/  MUFU.RCP R8, R8 ;  /* 0x0000000800087308 */ /* 0x000e620000001000 */
[----:B------:R-:W-:Y:S02]  /*1000*/  FFMA R3, R2, 1.1920928955078125e-07, R3 ;  /* 0x3400000002037823 */ /* 0x000fe40000000003 */
[----:B-1----:R-:W-:-:S04]  /*1010*/  FMUL R10, R8, R11 ;  /* 0x0000000b080a7220 */ /* 0x002fc80000400000 */
[----:B------:R-:W-:Y:S01]  /*1020*/  FADD R13, R4, -R10 ;  /* 0x8000000a040d7221 */ /* 0x000fe20000000000 */
[C---:B------:R-:W-:Y:S01]  /*1030*/  FMUL R11, R10.reuse, R10 ;  /* 0x0000000a0a0b7220 */ /* 0x040fe20000400000 */
[----:B------:R-:W-:Y:S02]  /*1040*/  FFMA R2, R10, 1.4426950216293334961, R3 ;  /* 0x3fb8aa3b0a027823 */ /* 0x000fe40000000003 */
[----:B------:R-:W-:Y:S01]  /*1050*/  FADD R13, R13, R13 ;  /* 0x0000000d0d0d7221 */ /* 0x000fe20000000000 */
[----:B------:R-:W-:Y:S01]  /*1060*/  FFMA R14, R11, R14, 0.0032181653659790754318 ;  /* 0x3b52e7db0b0e7423 */ /* 0x000fe2000000000e */
[----:B------:R-:W-:Y:S02]  /*1070*/  FADD R3, R3, -R2 ;  /* 0x8000000203037221 */ /* 0x000fe40000000000 */
[----:B------:R-:W-:Y:S01]  /*1080*/  FFMA R13, R4, -R10, R13 ;  /* 0x8000000a040d7223 */ /* 0x000fe2000000000d */
[----:B------:R-:W-:Y:S01]  /*1090*/  FFMA R14, R11, R14, 0.018033718690276145935 ;  /* 0x3c93bb730b0e7423 */ /* 0x000fe2000000000e */
[----:B------:R-:W-:-:S02]  /*10a0*/  FFMA R4, R10, 1.4426950216293334961, R3 ;  /* 0x3fb8aa3b0a047823 */ /* 0x000fc40000000003 */
[----:B------:R-:W-:Y:S01]  /*10b0*/  FMUL R13, R8, R13 ;  /* 0x0000000d080d7220 */ /* 0x000fe20000400000 */
[----:B------:R-:W-:-:S03]  /*10c0*/  FFMA R14, R11, R14, 0.12022458761930465698 ;  /* 0x3df6384f0b0e7423 */ /* 0x000fc6000000000e */
[----:B------:R-:W-:Y:S01]  /*10d0*/  FFMA R3, R13, 1.4426950216293334961, R4 ;  /* 0x3fb8aa3b0d037823 */ /* 0x000fe20000000004 */
[----:B------:R-:W-:-:S03]  /*10e0*/  FMUL R11, R11, R14 ;  /* 0x0000000e0b0b7220 */ /* 0x000fc60000400000 */
[----:B------:R-:W-:Y:S01]  /*10f0*/  FFMA R8, R10, 1.9251366722983220825e-08, R3 ;  /* 0x32a55e340a087823 */ /* 0x000fe20000000003 */
[----:B------:R-:W-:-:S04]  /*1100*/  FMUL R4, R11, 3 ;  /* 0x404000000b047820 */ /* 0x000fc80000400000 */
[----:B------:R-:W-:-:S04]  /*1110*/  FFMA R4, R13, R4, R8 ;  /* 0x000000040d047223 */ /* 0x000fc80000000008 */
[----:B------:R-:W-:-:S04]  /*1120*/  FFMA R11, R10, R11, R4 ;  /* 0x0000000b0a0b7223 */ /* 0x000fc80000000004 */
[----:B------:R-:W-:-:S04]  /*1130*/  FADD R3, R2, R11 ;  /* 0x0000000b02037221 */ /* 0x000fc80000000000 */
[----:B------:R-:W-:Y:S01]  /*1140*/  FMUL R4, R3, 1.0010000467300415039 ;  /* 0x3f8020c503047820 */ /* 0x000fe20000400000 */
[----:B------:R-:W-:-:S03]  /*1150*/  FADD R2, -R2, R3 ;  /* 0x0000000302027221 */ /* 0x000fc60000000100 */
[----:B------:R-:W1:Y:S01]  /*1160*/  FRND R13, R4 ;  /* 0x00000004000d7307 */ /* 0x000e620000201000 */
[----:B------:R-:W-:Y:S01]  /*1170*/  FADD R2, R11, -R2 ;  /* 0x800000020b027221 */ /* 0x000fe20000000000 */
[----:B------:R-:W-:Y:S01]  /*1180*/  FFMA R3, R3, 1.0010000467300415039, -R4 ;  /* 0x3f8020c503037823 */ /* 0x000fe20000000804 */
[----:B------:R-:W-:Y:S01]  /*1190*/  HFMA2 R11, -RZ, RZ, 0.64013671875, -15.109375 ;  /* 0x391fcb8eff0b7431 */ /* 0x000fe200000001ff */
[----:B------:R-:W-:Y:S02]  /*11a0*/  FSETP.GT.AND P0, PT, |R4|, 152, PT ;  /* 0x431800000400780b */ /* 0x000fe40003f04200 */
[----:B------:R-:W-:Y:S02]  /*11b0*/  FFMA R3, R2, 1.0010000467300415039, R3 ;  /* 0x3f8020c502037823 */ /* 0x000fe40000000003 */
[----:B------:R-:W2:Y:S01]  /*11c0*/  F2I.NTZ R8, R4 ;  /* 0x0000000400087305 */ /* 0x000ea20000203100 */
[----:B-1----:R-:W-:Y:S01]  /*11d0*/  FADD R2, R4, -R13 ;  /* 0x8000000d04027221 */ /* 0x002fe20000000000 */
[----:B------:R-:W-:-:S03]  /*11e0*/  FSETP.GT.AND P3, PT, R13, RZ, PT ;  /* 0x000000ff0d00720b */ /* 0x000fc60003f64000 */
[----:B------:R-:W-:-:S04]  /*11f0*/  FADD R2, R2, R3 ;  /* 0x0000000302027221 */ /* 0x000fc80000000000 */
[----:B------:R-:W-:-:S04]  /*1200*/  FFMA R3, R2, R11, 0.0013391353422775864601 ;  /* 0x3aaf85ed02037423 */ /* 0x000fc8000000000b */
[----:B------:R-:W-:-:S04]  /*1210*/  FFMA R3, R2, R3, 0.0096188392490148544312 ;  /* 0x3c1d985602037423 */ /* 0x000fc80000000003 */
[----:B------:R-:W-:-:S04]  /*1220*/  FFMA R3, R2, R3, 0.055503588169813156128 ;  /* 0x3d6357bb02037423 */ /* 0x000fc80000000003 */
[----:B------:R-:W-:Y:S01]  /*1230*/  FFMA R11, R2, R3, 0.24022644758224487305 ;  /* 0x3e75fdec020b7423 */ /* 0x000fe20000000003 */
[----:B------:R-:W-:Y:S02]  /*1240*/  SEL R3, RZ, 0x83000000, P3 ;  /* 0x83000000ff037807 */ /* 0x000fe40001800000 */
[----:B------:R-:W-:Y:S01]  /*1250*/  FSETP.GEU.AND P3, PT, R4, RZ, PT ;  /* 0x000000ff0400720b */ /* 0x000fe20003f6e000 */
[----:B------:R-:W-:Y:S01]  /*1260*/  FFMA R11, R2, R11, 0.69314718246459960938 ;  /* 0x3f317218020b7423 */ /* 0x000fe2000000000b */
[----:B--2---:R-:W-:Y:S01]  /*1270*/  LEA R8, R8, -R3, 0x17 ;  /* 0x8000000308087211 */ /* 0x004fe200078eb8ff */
[----:B------:R-:W-:Y:S01]  /*1280*/  VIADD R10, R3, 0x7f000000 ;  /* 0x7f000000030a7836 */ /* 0x000fe20000000000 */
[----:B------:R-:W-:Y:S01]  /*1290*/  FSEL R3, RZ, +INF , !P3 ;  /* 0x7f800000ff037808 */ /* 0x000fe20005800000 */
[----:B------:R-:W-:-:S04]  /*12a0*/  FFMA R11, R2, R11, 1 ;  /* 0x3f800000020b7423 */ /* 0x000fc8000000000b */
[----:B------:R-:W-:-:S04]  /*12b0*/  FMUL R11, R10, R11 ;  /* 0x0000000b0a0b7220 */ /* 0x000fc80000400000 */
[----:B------:R-:W-:Y:S01]  /*12c0*/  @!P0 FMUL R3, R8, R11 ;  /* 0x0000000b08038220 */ /* 0x000fe20000400000 */
[----:B------:R-:W-:Y:S06]  /*12d0*/  @P4 BRA `(.L_x_12) ;  /* 0x0000000000184947 */ /* 0x000fec0003800000 */
[----:B------:R-:W-:Y:S01]  /*12e0*/  MOV R3, 0x7fffffff ;  /* 0x7fffffff00037802 */ /* 0x000fe20000000f00 */
[----:B------:R-:W-:Y:S06]  /*12f0*/  BRA `(.L_x_12) ;  /* 0x0000000000107947 */ /* 0x000fec0003800000 */
.L_x_14:
[----:B------:R-:W-:-:S05]  /*1300*/  FADD R0, R0, R0 ;  /* 0x0000000000007221 */ /* 0x000fca0000000000 */
[----:B------:R-:W-:Y:S01]  /*1310*/  LOP3.LUT R3, R0, 0x7fffffff, RZ, 0xc0, !PT ;  /* 0x7fffffff00037812 */ /* 0x000fe200078ec0ff */
[----:B------:R-:W-:Y:S06]  /*1320*/  BRA `(.L_x_12) ;  /* 0x0000000000047947 */ /* 0x000fec0003800000 */
.L_x_13:
[----:B------:R-:W-:-:S07]  /*1330*/  FADD R3, R0, 1.0010000467300415039 ;  /* 0x3f8020c500037421 */ /* 0x000fce0000000000 */
.L_x_12:
[----:B------:R-:W-:Y:S05]  /*1340*/  BSYNC.RECONVERGENT B0 ;  /* 0x0000000000007941 */ /* 0x000fea0003800200 */
.L_x_11:
[----:B------:R-:W-:Y:S05]  /*1350*/  @P2 BRA `(.L_x_15) ;  /* 0xffffffec00782947 */ /* 0x000fea000383ffff */
[----:B------:R2:W-:Y:S01]  /*1360*/  STG.E desc[UR6][R6.64], R3 ;  /* 0x0000000306007986 */ /* 0x0005e2000c101906 */
[----:B------:R-:W-:Y:S05]  /*1370*/  @!P1 BRA `(.L_x_16) ;  /* 0xffffffec00549947 */ /* 0x000fea000383ffff */
[----:B------:R-:W-:Y:S05]  /*1380*/  EXIT ;  /* 0x000000000000794d */ /* 0x000fea0003800000 */
        .weak           $__internal_0_$__cuda_sm20_sqrt_rn_f32_slowpath
        .type           $__internal_0_$__cuda_sm20_sqrt_rn_f32_slowpath,@function
        .size           $__internal_0_$__cuda_sm20_sqrt_rn_f32_slowpath,(.L_x_19 - $__internal_0_$__cuda_sm20_sqrt_rn_f32_slowpath)
$__internal_0_$__cuda_sm20_sqrt_rn_f32_slowpath:
[----:B------:R-:W-:-:S13]  /*1390*/  LOP3.LUT P0, RZ, R0, 0x7fffffff, RZ, 0xc0, !PT ;  /* 0x7fffffff00ff7812 */ /* 0x000fda000780c0ff */
[----:B------:R-:W-:Y:S01]  /*13a0*/  @!P0 IMAD.MOV.U32 R2, RZ, RZ, R0 ;  /* 0x000000ffff028224 */ /* 0x000fe200078e0000 */
[----:B------:R-:W-:Y:S06]  /*13b0*/  @!P0 BRA `(.L_x_17) ;  /* 0x0000000000408947 */ /* 0x000fec0003800000 */
[----:B------:R-:W-:-:S13]  /*13c0*/  FSETP.GEU.FTZ.AND P0, PT, R0, RZ, PT ;  /* 0x000000ff0000720b */ /* 0x000fda0003f1e000 */
[----:B------:R-:W-:Y:S01]  /*13d0*/  @!P0 MOV R2, 0x7fffffff ;  /* 0x7fffffff00028802 */ /* 0x000fe20000000f00 */
[----:B------:R-:W-:Y:S06]  /*13e0*/  @!P0 BRA `(.L_x_17) ;  /* 0x0000000000348947 */ /* 0x000fec0003800000 */
[----:B------:R-:W-:-:S13]  /*13f0*/  FSETP.GTU.FTZ.AND P0, PT, |R0|, +INF , PT ;  /* 0x7f8000000000780b */ /* 0x000fda0003f1c200 */
[----:B------:R-:W-:Y:S01]  /*1400*/  @P0 FADD.FTZ R2, R0, 1 ;  /* 0x3f80000000020421 */ /* 0x000fe20000010000 */
[----:B------:R-:W-:Y:S06]  /*1410*/  @P0 BRA `(.L_x_17) ;  /* 0x0000000000280947 */ /* 0x000fec0003800000 */
[----:B------:R-:W-:-:S13]  /*1420*/  FSETP.NEU.FTZ.AND P0, PT, |R0|, +INF , PT ;  /* 0x7f8000000000780b */ /* 0x000fda0003f1d200 */
[----:B------:R-:W-:-:S04]  /*1430*/  @P0 FFMA R3, R0, 1.84467440737095516160e+19, RZ ;  /* 0x5f80000000030823 */ /* 0x000fc800000000ff */
[----:B------:R-:W0:Y:S02]  /*1440*/  @P0 MUFU.RSQ R2, R3 ;  /* 0x0000000300020308 */ /* 0x000e240000001400 */
[----:B0-----:R-:W-:Y:S01]  /*1450*/  @P0 FMUL.FTZ R4, R3, R2 ;  /* 0x0000000203040220 */ /* 0x001fe20000410000 */
[----:B------:R-:W-:Y:S01]  /*1460*/  @P0 FMUL.FTZ R10, R2, 0.5 ;  /* 0x3f000000020a0820 */ /* 0x000fe20000410000 */
[----:B------:R-:W-:Y:S02]  /*1470*/  @!P0 MOV R2, R0 ;  /* 0x0000000000028202 */ /* 0x000fe40000000f00 */
[----:B------:R-:W-:-:S04]  /*1480*/  @P0 FADD.FTZ R8, -R4, -RZ ;  /* 0x800000ff04080221 */ /* 0x000fc80000010100 */
[----:B------:R-:W-:-:S04]  /*1490*/  @P0 FFMA R11, R4, R8, R3 ;  /* 0x00000008040b0223 */ /* 0x000fc80000000003 */
[----:B------:R-:W-:-:S04]  /*14a0*/  @P0 FFMA R10, R11, R10, R4 ;  /* 0x0000000a0b0a0223 */ /* 0x000fc80000000004 */
[----:B------:R-:W-:-:S07]  /*14b0*/  @P0 FMUL.FTZ R2, R10, 2.3283064365386962891e-10 ;  /* 0x2f8000000a020820 */ /* 0x000fce0000410000 */
.L_x_17:
[----:B------:R-:W-:Y:S02]  /*14c0*/  HFMA2 R3, -RZ, RZ, 0, 0 ;  /* 0x00000000ff037431 */ /* 0x000fe400000001ff */
[----:B------:R-:W-:Y:S01]  /*14d0*/  IMAD.MOV.U32 R13, RZ, RZ, R2 ;  /* 0x000000ffff0d7224 */ /* 0x000fe200078e0002 */
[----:B------:R-:W-:-:S04]  /*14e0*/  MOV R2, R14 ;  /* 0x0000000e00027202 */ /* 0x000fc80000000f00 */
[----:B------:R-:W-:Y:S05]  /*14f0*/  RET.REL.NODEC R2 `(_Z17gpu_stress_kernelPfii) ;  /* 0xffffffe802c07950 */ /* 0x000fea0003c3ffff */
.L_x_18:
[----:B------:R-:W-:-:S00]  /*1500*/  BRA `(.L_x_18) ;  /* 0xfffffffc00fc7947 */ /* 0x000fc0000383ffff */
[----:B------:R-:W-:-:S00]  /*1510*/  NOP ;  /* 0x0000000000007918 */ /* 0x000fc00000000000 */
        /* <DEDUP_REMOVED lines=14> */
.L_x_19:


//--------------------- .nv.global.init           --------------------------
	.section	.nv.global.init,"aw",@progbits
	.align	4
.nv.global.init:
	.type		__cudart_i2opi_f,@object
	.size		__cudart_i2opi_f,(.L_0 - __cudart_i2opi_f)
__cudart_i2opi_f:
        /*0000*/ 	.byte	0x41, 0x90, 0x43, 0x3c, 0x99, 0x95, 0x62, 0xdb, 0xc0, 0xdd, 0x34, 0xf5, 0xd1, 0x57, 0x27, 0xfc
        /*0010*/ 	.byte	0x29, 0x15, 0x44, 0x4e, 0x6e, 0x83, 0xf9, 0xa2
.L_0:


//--------------------- .nv.shared.reserved.0     --------------------------
	.section	.nv.shared.reserved.0,"aw",@nobits
	.weak		__nv_reservedSMEM_offset_0_alias
	.size		__nv_reservedSMEM_offset_0_alias, 0, 64
	.other		__nv_reservedSMEM_offset_0_alias,@"STO_CUDA_RESERVED_SHARED STV_DEFAULT"
__nv_reservedSMEM_offset_0_alias:
	.zero		0
	.zero		64


//--------------------- .nv.constant0._Z17gpu_stress_kernelPfii --------------------------
	.section	.nv.constant0._Z17gpu_stress_kernelPfii,"a",@progbits
	.sectionflags	@""
	.align	4
.nv.constant0._Z17gpu_stress_kernelPfii:
	.zero		912


//--------------------- SYMBOLS --------------------------

	.type		.nv.reservedSmem.offset0,@object
	.size		.nv.reservedSmem.offset0,0x4
